//
// Generated by NVIDIA NVVM Compiler
//
// Compiler Build ID: CL-36424714
// Cuda compilation tools, release 13.0, V13.0.88
// Based on NVVM 20.0.0
//

.version 9.0
.target sm_100
.address_size 64

	// .globl	_Z24vec_add_reference_kerneliPKfS0_Pf

.visible .entry _Z24vec_add_reference_kerneliPKfS0_Pf(
	.param .u32 _Z24vec_add_reference_kerneliPKfS0_Pf_param_0,
	.param .u64 .ptr .align 1 _Z24vec_add_reference_kerneliPKfS0_Pf_param_1,
	.param .u64 .ptr .align 1 _Z24vec_add_reference_kerneliPKfS0_Pf_param_2,
	.param .u64 .ptr .align 1 _Z24vec_add_reference_kerneliPKfS0_Pf_param_3
)
{
	.reg .pred 	%p<2>;
	.reg .b32 	%r<6>;
	.reg .b32 	%f<4>;
	.reg .b64 	%rd<11>;

	ld.param.u32 	%r2, [_Z24vec_add_reference_kerneliPKfS0_Pf_param_0];
	ld.param.u64 	%rd1, [_Z24vec_add_reference_kerneliPKfS0_Pf_param_1];
	ld.param.u64 	%rd2, [_Z24vec_add_reference_kerneliPKfS0_Pf_param_2];
	ld.param.u64 	%rd3, [_Z24vec_add_reference_kerneliPKfS0_Pf_param_3];
	mov.u32 	%r3, %tid.x;
	mov.u32 	%r4, %ctaid.x;
	mov.u32 	%r5, %ntid.x;
	mad.lo.s32 	%r1, %r4, %r5, %r3;
	setp.ge.s32 	%p1, %r1, %r2;
	@%p1 bra 	$L__BB0_2;
	cvta.to.global.u64 	%rd4, %rd1;
	cvta.to.global.u64 	%rd5, %rd2;
	cvta.to.global.u64 	%rd6, %rd3;
	mul.wide.s32 	%rd7, %r1, 4;
	add.s64 	%rd8, %rd4, %rd7;
	ld.global.f32 	%f1, [%rd8];
	add.s64 	%rd9, %rd5, %rd7;
	ld.global.f32 	%f2, [%rd9];
	add.f32 	%f3, %f1, %f2;
	add.s64 	%rd10, %rd6, %rd7;
	st.global.f32 	[%rd10], %f3;
$L__BB0_2:
	ret;

}


// ===== COMPILED SASS (sm_100) =====

	.target	sm_100

	.elftype	@"ET_EXEC"


//--------------------- .note.nv.tkinfo           --------------------------
	.section	.note.nv.tkinfo,"",@"SHT_NOTE"
	.sectionflags	@"SHF_NOTE_NV_TKINFO"
	.tkinfo
        /*0018*/ 	.word	0x00000002
        /*0030*/ 	.string	""
        /*0030*/ 	.string	"ptxas"
        /*0030*/ 	.string	"Cuda compilation tools, release 13.0, V13.0.88"
        /*0030*/ 	.string	"Build cuda_13.0.r13.0/compiler.36424714_0"
        /*0030*/ 	.string	"-arch sm_100 -m 64 "



//--------------------- .note.nv.cuinfo           --------------------------
	.section	.note.nv.cuinfo,"",@"SHT_NOTE"
	.sectionflags	@"SHF_NOTE_NV_CUINFO"
        /*0018*/ 	.short	0x0002
        /*001a*/ 	.short	0x0064
        /*001c*/ 	.short	0x0082
	.zero		2


//--------------------- .nv.info                  --------------------------
	.section	.nv.info,"",@"SHT_CUDA_INFO"
	.align	4


	//----- nvinfo : EIATTR_REGCOUNT
	.align		4
        /*0000*/ 	.byte	0x04, 0x2f
        /*0002*/ 	.short	(.L_1 - .L_0)
	.align		4
.L_0:
        /*0004*/ 	.word	index@(_Z24vec_add_reference_kerneliPKfS0_Pf)
        /*0008*/ 	.word	0x0000000c


	//----- nvinfo : EIATTR_FRAME_SIZE
	.align		4
.L_1:
        /*000c*/ 	.byte	0x04, 0x11
        /*000e*/ 	.short	(.L_3 - .L_2)
	.align		4
.L_2:
        /*0010*/ 	.word	index@(_Z24vec_add_reference_kerneliPKfS0_Pf)
        /*0014*/ 	.word	0x00000000


	//----- nvinfo : EIATTR_MIN_STACK_SIZE
	.align		4
.L_3:
        /*0018*/ 	.byte	0x04, 0x12
        /*001a*/ 	.short	(.L_5 - .L_4)
	.align		4
.L_4:
        /*001c*/ 	.word	index@(_Z24vec_add_reference_kerneliPKfS0_Pf)
        /*0020*/ 	.word	0x00000000
.L_5:


//--------------------- .nv.compat                --------------------------
	.section	.nv.compat,"",@"SHT_CUDA_COMPAT_INFO"
	.align	4
        /*0000*/ 	.byte	0x02, 0x09, 0x00, 0x00, 0x02, 0x02, 0x01, 0x00, 0x02, 0x05, 0x05, 0x00, 0x03, 0x07, 0x01, 0x01
        /*0010*/ 	.byte	0x02, 0x03, 0x00, 0x00, 0x02, 0x06, 0x01, 0x00, 0x04, 0x0b, 0x08, 0x00, 0x09, 0x00, 0x00, 0x00
        /*0020*/ 	.byte	0x00, 0x00, 0x00, 0x00


//--------------------- .nv.info._Z24vec_add_reference_kerneliPKfS0_Pf --------------------------
	.section	.nv.info._Z24vec_add_reference_kerneliPKfS0_Pf,"",@"SHT_CUDA_INFO"
	.sectionflags	@""
	.align	4


	//----- nvinfo : EIATTR_CUDA_API_VERSION
	.align		4
        /*0000*/ 	.byte	0x04, 0x37
        /*0002*/ 	.short	(.L_7 - .L_6)
.L_6:
        /*0004*/ 	.word	0x00000082


	//----- nvinfo : EIATTR_KPARAM_INFO
	.align		4
.L_7:
        /*0008*/ 	.byte	0x04, 0x17
        /*000a*/ 	.short	(.L_9 - .L_8)
.L_8:
        /*000c*/ 	.word	0x00000000
        /*0010*/ 	.short	0x0003
        /*0012*/ 	.short	0x0018
        /*0014*/ 	.byte	0x00, 0xf5, 0x21, 0x00


	//----- nvinfo : EIATTR_KPARAM_INFO
	.align		4
.L_9:
        /*0018*/ 	.byte	0x04, 0x17
        /*001a*/ 	.short	(.L_11 - .L_10)
.L_10:
        /*001c*/ 	.word	0x00000000
        /*0020*/ 	.short	0x0002
        /*0022*/ 	.short	0x0010
        /*0024*/ 	.byte	0x00, 0xf5, 0x21, 0x00


	//----- nvinfo : EIATTR_KPARAM_INFO
	.align		4
.L_11:
        /*0028*/ 	.byte	0x04, 0x17
        /*002a*/ 	.short	(.L_13 - .L_12)
.L_12:
        /*002c*/ 	.word	0x00000000
        /*0030*/ 	.short	0x0001
        /*0032*/ 	.short	0x0008
        /*0034*/ 	.byte	0x00, 0xf5, 0x21, 0x00


	//----- nvinfo : EIATTR_KPARAM_INFO
	.align		4
.L_13:
        /*0038*/ 	.byte	0x04, 0x17
        /*003a*/ 	.short	(.L_15 - .L_14)
.L_14:
        /*003c*/ 	.word	0x00000000
        /*0040*/ 	.short	0x0000
        /*0042*/ 	.short	0x0000
        /*0044*/ 	.byte	0x00, 0xf0, 0x11, 0x00


	//----- nvinfo : EIATTR_SPARSE_MMA_MASK
	.align		4
.L_15:
        /*0048*/ 	.byte	0x03, 0x50
        /*004a*/ 	.short	0x0000


	//----- nvinfo : EIATTR_MAXREG_COUNT
	.align		4
        /*004c*/ 	.byte	0x03, 0x1b
        /*004e*/ 	.short	0x00ff


	//----- nvinfo : EIATTR_MERCURY_ISA_VERSION
	.align		4
        /*0050*/ 	.byte	0x03, 0x5f
        /*0052*/ 	.short	0x0101


	//----- nvinfo : EIATTR_VRC_CTA_INIT_COUNT
	.align		4
        /*0054*/ 	.byte	0x02, 0x4a
	.zero		1
	.zero		1


	//----- nvinfo : EIATTR_EXIT_INSTR_OFFSETS
	.align		4
        /*0058*/ 	.byte	0x04, 0x1c
        /*005a*/ 	.short	(.L_17 - .L_16)


	//   ....[0]....
.L_16:
        /*005c*/ 	.word	0x00000070


	//   ....[1]....
        /*0060*/ 	.word	0x00000130


	//----- nvinfo : EIATTR_CBANK_PARAM_SIZE
	.align		4
.L_17:
        /*0064*/ 	.byte	0x03, 0x19
        /*0066*/ 	.short	0x0020


	//----- nvinfo : EIATTR_PARAM_CBANK
	.align		4
        /*0068*/ 	.byte	0x04, 0x0a
        /*006a*/ 	.short	(.L_19 - .L_18)
	.align		4
.L_18:
        /*006c*/ 	.word	index@(.nv.constant0._Z24vec_add_reference_kerneliPKfS0_Pf)
        /*0070*/ 	.short	0x0380
        /*0072*/ 	.short	0x0020


	//----- nvinfo : EIATTR_SW_WAR
	.align		4
.L_19:
        /*0074*/ 	.byte	0x04, 0x36
        /*0076*/ 	.short	(.L_21 - .L_20)
.L_20:
        /*0078*/ 	.word	0x00000008
.L_21:


//--------------------- .nv.callgraph             --------------------------
	.section	.nv.callgraph,"",@"SHT_CUDA_CALLGRAPH"
	.align	4
	.sectionentsize	8
	.align		4
        /*0000*/ 	.word	0x00000000
	.align		4
        /*0004*/ 	.word	0xffffffff
	.align		4
        /*0008*/ 	.word	0x00000000
	.align		4
        /*000c*/ 	.word	0xfffffffe
	.align		4
        /*0010*/ 	.word	0x00000000
	.align		4
        /*0014*/ 	.word	0xfffffffd
	.align		4
        /*0018*/ 	.word	0x00000000
	.align		4
        /*001c*/ 	.word	0xfffffffc


//--------------------- .text._Z24vec_add_reference_kerneliPKfS0_Pf --------------------------
	.section	.text._Z24vec_add_reference_kerneliPKfS0_Pf,"ax",@progbits
	.align	128
        .global         _Z24vec_add_reference_kerneliPKfS0_Pf
        .type           _Z24vec_add_reference_kerneliPKfS0_Pf,@function
        .size           _Z24vec_add_reference_kerneliPKfS0_Pf,(.L_x_1 - _Z24vec_add_reference_kerneliPKfS0_Pf)
        .other          _Z24vec_add_reference_kerneliPKfS0_Pf,@"STO_CUDA_ENTRY STV_DEFAULT"
_Z24vec_add_reference_kerneliPKfS0_Pf:
.text._Z24vec_add_reference_kerneliPKfS0_Pf:
[----:B------:R-:W-:Y:S01]  /*0000*/  LDC R1, c[0x0][0x37c] ;  /* 0x0000df00ff017b82 */ /* 0x000fe20000000800 */
[----:B------:R-:W0:Y:S07]  /*0010*/  S2R R9, SR_TID.X ;  /* 0x0000000000097919 */ /* 0x000e2e0000002100 */
[----:B------:R-:W0:Y:S01]  /*0020*/  S2UR UR4, SR_CTAID.X ;  /* 0x00000000000479c3 */ /* 0x000e220000002500 */
[----:B------:R-:W1:Y:S07]  /*0030*/  LDCU UR5, c[0x0][0x380] ;  /* 0x00007000ff0577ac */ /* 0x000e6e0008000800 */
[----:B------:R-:W0:Y:S02]  /*0040*/  LDC R0, c[0x0][0x360] ;  /* 0x0000d800ff007b82 */ /* 0x000e240000000800 */
[----:B0-----:R-:W-:-:S05]  /*0050*/  IMAD R9, R0, UR4, R9 ;  /* 0x0000000400097c24 */ /* 0x001fca000f8e0209 */
[----:B-1----:R-:W-:-:S13]  /*0060*/  ISETP.GE.AND P0, PT, R9, UR5, PT ;  /* 0x0000000509007c0c */ /* 0x002fda000bf06270 */
[----:B------:R-:W-:Y:S05]  /*0070*/  @P0 EXIT ;  /* 0x000000000000094d */ /* 0x000fea0003800000 */
[----:B------:R-:W0:Y:S01]  /*0080*/  LDC.64 R2, c[0x0][0x388] ;  /* 0x0000e200ff027b82 */ /* 0x000e220000000a00 */
[----:B------:R-:W1:Y:S07]  /*0090*/  LDCU.64 UR4, c[0x0][0x358] ;  /* 0x00006b00ff0477ac */ /* 0x000e6e0008000a00 */
[----:B------:R-:W2:Y:S08]  /*00a0*/  LDC.64 R4, c[0x0][0x390] ;  /* 0x0000e400ff047b82 */ /* 0x000eb00000000a00 */
[----:B------:R-:W3:Y:S01]  /*00b0*/  LDC.64 R6, c[0x0][0x398] ;  /* 0x0000e600ff067b82 */ /* 0x000ee20000000a00 */
[----:B0-----:R-:W-:-:S06]  /*00c0*/  IMAD.WIDE R2, R9, 0x4, R2 ;  /* 0x0000000409027825 */ /* 0x001fcc00078e0202 */
[----:B-1----:R-:W4:Y:S01]  /*00d0*/  LDG.E R2, desc[UR4][R2.64] ;  /* 0x0000000402027981 */ /* 0x002f22000c1e1900 */
[----:B--2---:R-:W-:-:S06]  /*00e0*/  IMAD.WIDE R4, R9, 0x4, R4 ;  /* 0x0000000409047825 */ /* 0x004fcc00078e0204 */
[----:B------:R-:W4:Y:S01]  /*00f0*/  LDG.E R5, desc[UR4][R4.64] ;  /* 0x0000000404057981 */ /* 0x000f22000c1e1900 */
[----:B---3--:R-:W-:-:S04]  /*0100*/  IMAD.WIDE R6, R9, 0x4, R6 ;  /* 0x0000000409067825 */ /* 0x008fc800078e0206 */
[----:B----4-:R-:W-:-:S05]  /*0110*/  FADD R9, R2, R5 ;  /* 0x0000000502097221 */ /* 0x010fca0000000000 */
[----:B------:R-:W-:Y:S01]  /*0120*/  STG.E desc[UR4][R6.64], R9 ;  /* 0x0000000906007986 */ /* 0x000fe2000c101904 */
[----:B------:R-:W-:Y:S05]  /*0130*/  EXIT ;  /* 0x000000000000794d */ /* 0x000fea0003800000 */
.L_x_0:
[----:B------:R-:W-:-:S00]  /*0140*/  BRA `(.L_x_0) ;  /* 0xfffffffc00fc7947 */ /* 0x000fc0000383ffff */
[----:B------:R-:W-:-:S00]  /*0150*/  NOP ;  /* 0x0000000000007918 */ /* 0x000fc00000000000 */
        /* <DEDUP_REMOVED lines=10> */
.L_x_1:


//--------------------- .nv.shared.reserved.0     --------------------------
	.section	.nv.shared.reserved.0,"aw",@nobits
	.weak		__nv_reservedSMEM_offset_0_alias
	.size		__nv_reservedSMEM_offset_0_alias, 0, 64
	.other		__nv_reservedSMEM_offset_0_alias,@"STO_CUDA_RESERVED_SHARED STV_DEFAULT"
__nv_reservedSMEM_offset_0_alias:
	.zero		0
	.zero		64


//--------------------- .nv.constant0._Z24vec_add_reference_kerneliPKfS0_Pf --------------------------
	.section	.nv.constant0._Z24vec_add_reference_kerneliPKfS0_Pf,"a",@progbits
	.sectionflags	@""
	.align	4
.nv.constant0._Z24vec_add_reference_kerneliPKfS0_Pf:
	.zero		928


//--------------------- SYMBOLS --------------------------

	.type		.nv.reservedSmem.offset0,@object
	.size		.nv.reservedSmem.offset0,0x4
